//
// Generated by NVIDIA NVVM Compiler
//
// Compiler Build ID: CL-36424714
// Cuda compilation tools, release 13.0, V13.0.88
// Based on NVVM 20.0.0
//

.version 9.0
.target sm_100
.address_size 64

	// .globl	_Z5thingdPd

.visible .entry _Z5thingdPd(
	.param .f64 _Z5thingdPd_param_0,
	.param .u64 .ptr .align 1 _Z5thingdPd_param_1
)
{
	.reg .b64 	%rd<3>;
	.reg .b64 	%fd<3>;

	ld.param.f64 	%fd1, [_Z5thingdPd_param_0];
	ld.param.u64 	%rd1, [_Z5thingdPd_param_1];
	cvta.to.global.u64 	%rd2, %rd1;
	mul.f64 	%fd2, %fd1, %fd1;
	st.global.f64 	[%rd2], %fd2;
	ret;

}


// ===== COMPILED SASS (sm_100) =====

	.target	sm_100

	.elftype	@"ET_EXEC"


//--------------------- .note.nv.tkinfo           --------------------------
	.section	.note.nv.tkinfo,"",@"SHT_NOTE"
	.sectionflags	@"SHF_NOTE_NV_TKINFO"
	.tkinfo
        /*0018*/ 	.word	0x00000002
        /*0030*/ 	.string	""
        /*0030*/ 	.string	"ptxas"
        /*0030*/ 	.string	"Cuda compilation tools, release 13.0, V13.0.88"
        /*0030*/ 	.string	"Build cuda_13.0.r13.0/compiler.36424714_0"
        /*0030*/ 	.string	"-arch sm_100 -m 64 "



//--------------------- .note.nv.cuinfo           --------------------------
	.section	.note.nv.cuinfo,"",@"SHT_NOTE"
	.sectionflags	@"SHF_NOTE_NV_CUINFO"
        /*0018*/ 	.short	0x0002
        /*001a*/ 	.short	0x0064
        /*001c*/ 	.short	0x0082
	.zero		2


//--------------------- .nv.info                  --------------------------
	.section	.nv.info,"",@"SHT_CUDA_INFO"
	.align	4


	//----- nvinfo : EIATTR_REGCOUNT
	.align		4
        /*0000*/ 	.byte	0x04, 0x2f
        /*0002*/ 	.short	(.L_1 - .L_0)
	.align		4
.L_0:
        /*0004*/ 	.word	index@(_Z5thingdPd)
        /*0008*/ 	.word	0x00000008


	//----- nvinfo : EIATTR_FRAME_SIZE
	.align		4
.L_1:
        /*000c*/ 	.byte	0x04, 0x11
        /*000e*/ 	.short	(.L_3 - .L_2)
	.align		4
.L_2:
        /*0010*/ 	.word	index@(_Z5thingdPd)
        /*0014*/ 	.word	0x00000000


	//----- nvinfo : EIATTR_MIN_STACK_SIZE
	.align		4
.L_3:
        /*0018*/ 	.byte	0x04, 0x12
        /*001a*/ 	.short	(.L_5 - .L_4)
	.align		4
.L_4:
        /*001c*/ 	.word	index@(_Z5thingdPd)
        /*0020*/ 	.word	0x00000000
.L_5:


//--------------------- .nv.compat                --------------------------
	.section	.nv.compat,"",@"SHT_CUDA_COMPAT_INFO"
	.align	4
        /*0000*/ 	.byte	0x02, 0x09, 0x00, 0x00, 0x02, 0x02, 0x01, 0x00, 0x02, 0x05, 0x05, 0x00, 0x03, 0x07, 0x01, 0x01
        /*0010*/ 	.byte	0x02, 0x03, 0x00, 0x00, 0x02, 0x06, 0x01, 0x00, 0x04, 0x0b, 0x08, 0x00, 0x01, 0x00, 0x00, 0x00
        /*0020*/ 	.byte	0x00, 0x00, 0x00, 0x00


//--------------------- .nv.info._Z5thingdPd      --------------------------
	.section	.nv.info._Z5thingdPd,"",@"SHT_CUDA_INFO"
	.sectionflags	@""
	.align	4


	//----- nvinfo : EIATTR_CUDA_API_VERSION
	.align		4
        /*0000*/ 	.byte	0x04, 0x37
        /*0002*/ 	.short	(.L_7 - .L_6)
.L_6:
        /*0004*/ 	.word	0x00000082


	//----- nvinfo : EIATTR_KPARAM_INFO
	.align		4
.L_7:
        /*0008*/ 	.byte	0x04, 0x17
        /*000a*/ 	.short	(.L_9 - .L_8)
.L_8:
        /*000c*/ 	.word	0x00000000
        /*0010*/ 	.short	0x0001
        /*0012*/ 	.short	0x0008
        /*0014*/ 	.byte	0x00, 0xf5, 0x21, 0x00


	//----- nvinfo : EIATTR_KPARAM_INFO
	.align		4
.L_9:
        /*0018*/ 	.byte	0x04, 0x17
        /*001a*/ 	.short	(.L_11 - .L_10)
.L_10:
        /*001c*/ 	.word	0x00000000
        /*0020*/ 	.short	0x0000
        /*0022*/ 	.short	0x0000
        /*0024*/ 	.byte	0x00, 0xf0, 0x21, 0x00


	//----- nvinfo : EIATTR_SPARSE_MMA_MASK
	.align		4
.L_11:
        /*0028*/ 	.byte	0x03, 0x50
        /*002a*/ 	.short	0x0000


	//----- nvinfo : EIATTR_MAXREG_COUNT
	.align		4
        /*002c*/ 	.byte	0x03, 0x1b
        /*002e*/ 	.short	0x00ff


	//----- nvinfo : EIATTR_MERCURY_ISA_VERSION
	.align		4
        /*0030*/ 	.byte	0x03, 0x5f
        /*0032*/ 	.short	0x0101


	//----- nvinfo : EIATTR_VRC_CTA_INIT_COUNT
	.align		4
        /*0034*/ 	.byte	0x02, 0x4a
	.zero		1
	.zero		1


	//----- nvinfo : EIATTR_EXIT_INSTR_OFFSETS
	.align		4
        /*0038*/ 	.byte	0x04, 0x1c
        /*003a*/ 	.short	(.L_13 - .L_12)


	//   ....[0]....
.L_12:
        /*003c*/ 	.word	0x00000060


	//----- nvinfo : EIATTR_CBANK_PARAM_SIZE
	.align		4
.L_13:
        /*0040*/ 	.byte	0x03, 0x19
        /*0042*/ 	.short	0x0010


	//----- nvinfo : EIATTR_PARAM_CBANK
	.align		4
        /*0044*/ 	.byte	0x04, 0x0a
        /*0046*/ 	.short	(.L_15 - .L_14)
	.align		4
.L_14:
        /*0048*/ 	.word	index@(.nv.constant0._Z5thingdPd)
        /*004c*/ 	.short	0x0380
        /*004e*/ 	.short	0x0010


	//----- nvinfo : EIATTR_SW_WAR
	.align		4
.L_15:
        /*0050*/ 	.byte	0x04, 0x36
        /*0052*/ 	.short	(.L_17 - .L_16)
.L_16:
        /*0054*/ 	.word	0x00000008
.L_17:


//--------------------- .nv.callgraph             --------------------------
	.section	.nv.callgraph,"",@"SHT_CUDA_CALLGRAPH"
	.align	4
	.sectionentsize	8
	.align		4
        /*0000*/ 	.word	0x00000000
	.align		4
        /*0004*/ 	.word	0xffffffff
	.align		4
        /*0008*/ 	.word	0x00000000
	.align		4
        /*000c*/ 	.word	0xfffffffe
	.align		4
        /*0010*/ 	.word	0x00000000
	.align		4
        /*0014*/ 	.word	0xfffffffd
	.align		4
        /*0018*/ 	.word	0x00000000
	.align		4
        /*001c*/ 	.word	0xfffffffc


//--------------------- .text._Z5thingdPd         --------------------------
	.section	.text._Z5thingdPd,"ax",@progbits
	.align	128
        .global         _Z5thingdPd
        .type           _Z5thingdPd,@function
        .size           _Z5thingdPd,(.L_x_1 - _Z5thingdPd)
        .other          _Z5thingdPd,@"STO_CUDA_ENTRY STV_DEFAULT"
_Z5thingdPd:
.text._Z5thingdPd:
[----:B------:R-:W-:Y:S08]  /*0000*/  LDC R1, c[0x0][0x37c] ;  /* 0x0000df00ff017b82 */ /* 0x000ff00000000800 */
[----:B------:R-:W0:Y:S01]  /*0010*/  LDC.64 R2, c[0x0][0x380] ;  /* 0x0000e000ff027b82 */ /* 0x000e220000000a00 */
[----:B------:R-:W1:Y:S07]  /*0020*/  LDCU.64 UR4, c[0x0][0x358] ;  /* 0x00006b00ff0477ac */ /* 0x000e6e0008000a00 */
[----:B------:R-:W1:Y:S01]  /*0030*/  LDC.64 R4, c[0x0][0x388] ;  /* 0x0000e200ff047b82 */ /* 0x000e620000000a00 */
[----:B0-----:R-:W-:-:S07]  /*0040*/  DMUL R2, R2, R2 ;  /* 0x0000000202027228 */ /* 0x001fce0000000000 */
[----:B-1----:R-:W-:Y:S01]  /*0050*/  STG.E.64 desc[UR4][R4.64], R2 ;  /* 0x0000000204007986 */ /* 0x002fe2000c101b04 */
[----:B------:R-:W-:Y:S05]  /*0060*/  EXIT ;  /* 0x000000000000794d */ /* 0x000fea0003800000 */
.L_x_0:
[----:B------:R-:W-:-:S00]  /*0070*/  BRA `(.L_x_0) ;  /* 0xfffffffc00fc7947 */ /* 0x000fc0000383ffff */
[----:B------:R-:W-:-:S00]  /*0080*/  NOP ;  /* 0x0000000000007918 */ /* 0x000fc00000000000 */
[----:B------:R-:W-:-:S00]  /*0090*/  NOP ;  /* 0x0000000000007918 */ /* 0x000fc00000000000 */
[----:B------:R-:W-:-:S00]  /*00a0*/  NOP ;  /* 0x0000000000007918 */ /* 0x000fc00000000000 */
[----:B------:R-:W-:-:S00]  /*00b0*/  NOP ;  /* 0x0000000000007918 */ /* 0x000fc00000000000 */
[----:B------:R-:W-:-:S00]  /*00c0*/  NOP ;  /* 0x0000000000007918 */ /* 0x000fc00000000000 */
[----:B------:R-:W-:-:S00]  /*00d0*/  NOP ;  /* 0x0000000000007918 */ /* 0x000fc00000000000 */
[----:B------:R-:W-:-:S00]  /*00e0*/  NOP ;  /* 0x0000000000007918 */ /* 0x000fc00000000000 */
[----:B------:R-:W-:-:S00]  /*00f0*/  NOP ;  /* 0x0000000000007918 */ /* 0x000fc00000000000 */
.L_x_1:


//--------------------- .nv.shared.reserved.0     --------------------------
	.section	.nv.shared.reserved.0,"aw",@nobits
	.weak		__nv_reservedSMEM_offset_0_alias
	.size		__nv_reservedSMEM_offset_0_alias, 0, 64
	.other		__nv_reservedSMEM_offset_0_alias,@"STO_CUDA_RESERVED_SHARED STV_DEFAULT"
__nv_reservedSMEM_offset_0_alias:
	.zero		0
	.zero		64


//--------------------- .nv.constant0._Z5thingdPd --------------------------
	.section	.nv.constant0._Z5thingdPd,"a",@progbits
	.sectionflags	@""
	.align	4
.nv.constant0._Z5thingdPd:
	.zero		912


//--------------------- SYMBOLS --------------------------

	.type		.nv.reservedSmem.offset0,@object
	.size		.nv.reservedSmem.offset0,0x4
